	.headerflags	@"EF_CUDA_TEXMODE_UNIFIED EF_CUDA_64BIT_ADDRESS EF_CUDA_ACCELERATORS EF_CUDA_SM90 EF_CUDA_VIRTUAL_SM(EF_CUDA_SM90)"
	.elftype	@"ET_EXEC"


//--------------------- .nv.info                  --------------------------
	.section	.nv.info,"",@"SHT_CUDA_INFO"
	.align	4


	//----- nvinfo : EIATTR_REGCOUNT
	.align		4
        /*0000*/ 	.byte	0x04, 0x2f
        /*0002*/ 	.short	(.L_1 - .L_0)
	.align		4
.L_0:
        /*0004*/ 	.word	index@(triton_poi_fused_add_constant_pad_nd_convolution_relu_21)
        /*0008*/ 	.word	0x00000012


	//----- nvinfo : EIATTR_MIN_STACK_SIZE
	.align		4
.L_1:
        /*000c*/ 	.byte	0x04, 0x12
        /*000e*/ 	.short	(.L_3 - .L_2)
	.align		4
.L_2:
        /*0010*/ 	.word	index@(triton_poi_fused_add_constant_pad_nd_convolution_relu_21)
        /*0014*/ 	.word	0x00000000


	//----- nvinfo : EIATTR_FRAME_SIZE
	.align		4
.L_3:
        /*0018*/ 	.byte	0x04, 0x11
        /*001a*/ 	.short	(.L_5 - .L_4)
	.align		4
.L_4:
        /*001c*/ 	.word	index@(triton_poi_fused_add_constant_pad_nd_convolution_relu_21)
        /*0020*/ 	.word	0x00000000


	//----- nvinfo : EIATTR_MIN_STACK_SIZE
	.align		4
.L_5:
        /*0024*/ 	.byte	0x04, 0x12
        /*0026*/ 	.short	(.L_7 - .L_6)
	.align		4
.L_6:
        /*0028*/ 	.word	index@(triton_poi_fused_add_constant_pad_nd_convolution_relu_21)
        /*002c*/ 	.word	0x00000000
.L_7:


//--------------------- .nv.info.triton_poi_fused_add_constant_pad_nd_convolution_relu_21 --------------------------
	.section	.nv.info.triton_poi_fused_add_constant_pad_nd_convolution_relu_21,"",@"SHT_CUDA_INFO"
	.sectionflags	@""
	.align	4


	//----- nvinfo : EIATTR_CUDA_API_VERSION
	.align		4
        /*0000*/ 	.byte	0x04, 0x37
        /*0002*/ 	.short	(.L_9 - .L_8)
.L_8:
        /*0004*/ 	.word	0x0000007c


	//----- nvinfo : EIATTR_KPARAM_INFO
	.align		4
.L_9:
        /*0008*/ 	.byte	0x04, 0x17
        /*000a*/ 	.short	(.L_11 - .L_10)
.L_10:
        /*000c*/ 	.word	0x00000000
        /*0010*/ 	.short	0x0003
        /*0012*/ 	.short	0x0018
        /*0014*/ 	.byte	0x00, 0xf0, 0x11, 0x00


	//----- nvinfo : EIATTR_KPARAM_INFO
	.align		4
.L_11:
        /*0018*/ 	.byte	0x04, 0x17
        /*001a*/ 	.short	(.L_13 - .L_12)
.L_12:
        /*001c*/ 	.word	0x00000000
        /*0020*/ 	.short	0x0002
        /*0022*/ 	.short	0x0010
        /*0024*/ 	.byte	0x00, 0xf4, 0x21, 0x00


	//----- nvinfo : EIATTR_KPARAM_INFO
	.align		4
.L_13:
        /*0028*/ 	.byte	0x04, 0x17
        /*002a*/ 	.short	(.L_15 - .L_14)
.L_14:
        /*002c*/ 	.word	0x00000000
        /*0030*/ 	.short	0x0001
        /*0032*/ 	.short	0x0008
        /*0034*/ 	.byte	0x00, 0xf4, 0x21, 0x00


	//----- nvinfo : EIATTR_KPARAM_INFO
	.align		4
.L_15:
        /*0038*/ 	.byte	0x04, 0x17
        /*003a*/ 	.short	(.L_17 - .L_16)
.L_16:
        /*003c*/ 	.word	0x00000000
        /*0040*/ 	.short	0x0000
        /*0042*/ 	.short	0x0000
        /*0044*/ 	.byte	0x00, 0xf4, 0x21, 0x00


	//----- nvinfo : EIATTR_SPARSE_MMA_MASK
	.align		4
.L_17:
        /*0048*/ 	.byte	0x03, 0x50
        /*004a*/ 	.short	0x0000


	//----- nvinfo : EIATTR_MAXREG_COUNT
	.align		4
        /*004c*/ 	.byte	0x03, 0x1b
        /*004e*/ 	.short	0x00ff


	//----- nvinfo : EIATTR_EXIT_INSTR_OFFSETS
	.align		4
        /*0050*/ 	.byte	0x04, 0x1c
        /*0052*/ 	.short	(.L_19 - .L_18)


	//   ....[0]....
.L_18:
        /*0054*/ 	.word	0x00000250


	//   ....[1]....
        /*0058*/ 	.word	0x00000270


	//----- nvinfo : EIATTR_REQNTID
	.align		4
.L_19:
        /*005c*/ 	.byte	0x04, 0x10
        /*005e*/ 	.short	(.L_21 - .L_20)
.L_20:
        /*0060*/ 	.word	0x00000080
        /*0064*/ 	.word	0x00000001
        /*0068*/ 	.word	0x00000001


	//----- nvinfo : EIATTR_CBANK_PARAM_SIZE
	.align		4
.L_21:
        /*006c*/ 	.byte	0x03, 0x19
        /*006e*/ 	.short	0x001c


	//----- nvinfo : EIATTR_PARAM_CBANK
	.align		4
        /*0070*/ 	.byte	0x04, 0x0a
        /*0072*/ 	.short	(.L_23 - .L_22)
	.align		4
.L_22:
        /*0074*/ 	.word	index@(.nv.constant0.triton_poi_fused_add_constant_pad_nd_convolution_relu_21)
        /*0078*/ 	.short	0x0210
        /*007a*/ 	.short	0x001c


	//----- nvinfo : EIATTR_SW_WAR
	.align		4
.L_23:
        /*007c*/ 	.byte	0x04, 0x36
        /*007e*/ 	.short	(.L_25 - .L_24)
.L_24:
        /*0080*/ 	.word	0x00000008
.L_25:


//--------------------- .nv.callgraph             --------------------------
	.section	.nv.callgraph,"",@"SHT_CUDA_CALLGRAPH"
	.align	4
	.sectionentsize	8
	.align		4
        /*0000*/ 	.word	0x00000000
	.align		4
        /*0004*/ 	.word	0xffffffff
	.align		4
        /*0008*/ 	.word	0x00000000
	.align		4
        /*000c*/ 	.word	0xfffffffe
	.align		4
        /*0010*/ 	.word	0x00000000
	.align		4
        /*0014*/ 	.word	0xfffffffd
	.align		4
        /*0018*/ 	.word	0x00000000
	.align		4
        /*001c*/ 	.word	0xfffffffc


//--------------------- .text.triton_poi_fused_add_constant_pad_nd_convolution_relu_21 --------------------------
	.section	.text.triton_poi_fused_add_constant_pad_nd_convolution_relu_21,"ax",@progbits
	.align	128
        .global         triton_poi_fused_add_constant_pad_nd_convolution_relu_21
        .type           triton_poi_fused_add_constant_pad_nd_convolution_relu_21,@function
        .size           triton_poi_fused_add_constant_pad_nd_convolution_relu_21,(.L_x_1 - triton_poi_fused_add_constant_pad_nd_convolution_relu_21)
        .other          triton_poi_fused_add_constant_pad_nd_convolution_relu_21,@"STO_CUDA_ENTRY STV_DEFAULT"
triton_poi_fused_add_constant_pad_nd_convolution_relu_21:
.text.triton_poi_fused_add_constant_pad_nd_convolution_relu_21:
[----:B------:R-:W0:Y:S02]  /*0000*/  LDC R1, c[0x0][0x28] ;  /* 0x00000a00ff017b82 */ /* 0x000e240000000800 */
[----:B------:R-:W1:Y:S01]  /*0010*/  S2R R0, SR_TID.X ;  /* 0x0000000000007919 */ /* 0x000e620000002100 */
[----:B------:R-:W2:Y:S01]  /*0020*/  LDC.64 R4, c[0x0][0x218] ;  /* 0x00008600ff047b82 */ /* 0x000ea20000000a00 */
[----:B------:R-:W-:Y:S01]  /*0030*/  ULDC.64 UR4, c[0x0][0x208] ;  /* 0x0000820000047ab9 */ /* 0x000fe20000000a00 */
[----:B------:R-:W3:Y:S06]  /*0040*/  S2R R9, SR_CTAID.X ;  /* 0x0000000000097919 */ /* 0x000eec0000002500 */
[----:B------:R-:W4:Y:S08]  /*0050*/  LDC.64 R2, c[0x0][0x210] ;  /* 0x00008400ff027b82 */ /* 0x000f300000000a00 */
[----:B------:R-:W5:Y:S01]  /*0060*/  LDC.64 R6, c[0x0][0x220] ;  /* 0x00008800ff067b82 */ /* 0x000f620000000a00 */
[----:B-1----:R-:W-:-:S05]  /*0070*/  IMAD.SHL.U32 R0, R0, 0x2, RZ ;  /* 0x0000000200007824 */ /* 0x002fca00078e00ff */
[----:B------:R-:W-:-:S05]  /*0080*/  LOP3.LUT R0, R0, 0xfe, RZ, 0xc0, !PT ;  /* 0x000000fe00007812 */ /* 0x000fca00078ec0ff */
[----:B---3--:R-:W-:-:S04]  /*0090*/  IMAD R9, R9, 0x100, R0 ;  /* 0x0000010009097824 */ /* 0x008fc800078e0200 */
[C---:B------:R-:W-:Y:S01]  /*00a0*/  IMAD.HI R0, R9.reuse, 0x38e38e39, RZ ;  /* 0x38e38e3909007827 */ /* 0x040fe200078e02ff */
[----:B------:R-:W-:-:S03]  /*00b0*/  ISETP.GE.AND P1, PT, R9, 0x4800, PT ;  /* 0x000048000900780c */ /* 0x000fc60003f26270 */
[----:B----4-:R-:W-:Y:S01]  /*00c0*/  IMAD.WIDE R2, R9, 0x4, R2 ;  /* 0x0000000409027825 */ /* 0x010fe200078e0202 */
[----:B------:R-:W-:-:S04]  /*00d0*/  SHF.R.U32.HI R11, RZ, 0x1f, R0 ;  /* 0x0000001fff0b7819 */ /* 0x000fc80000011600 */
[----:B------:R-:W-:-:S05]  /*00e0*/  LEA.HI.SX32 R0, R0, R11, 0x1c ;  /* 0x0000000b00007211 */ /* 0x000fca00078fe2ff */
[----:B------:R-:W-:-:S04]  /*00f0*/  IMAD R11, R0, -0x48, R9 ;  /* 0xffffffb8000b7824 */ /* 0x000fc800078e0209 */
[----:B------:R-:W-:Y:S01]  /*0100*/  IMAD R13, R0, 0x40, R11 ;  /* 0x00000040000d7824 */ /* 0x000fe200078e020b */
[C---:B------:R-:W-:Y:S01]  /*0110*/  ISETP.GE.AND P0, PT, R11.reuse, 0x40, PT ;  /* 0x000000400b00780c */ /* 0x040fe20003f06270 */
[----:B--2---:R-:W-:Y:S01]  /*0120*/  IMAD.WIDE R4, R11, 0x4, R4 ;  /* 0x000000040b047825 */ /* 0x004fe200078e0204 */
[----:B------:R-:W-:Y:S02]  /*0130*/  CS2R R10, SRZ ;  /* 0x00000000000a7805 */ /* 0x000fe4000001ff00 */
[----:B------:R-:W-:Y:S01]  /*0140*/  ISETP.LT.AND P0, PT, R9, 0x4800, !P0 ;  /* 0x000048000900780c */ /* 0x000fe20004701270 */
[----:B-----5:R-:W-:Y:S01]  /*0150*/  IMAD.WIDE R6, R13, 0x4, R6 ;  /* 0x000000040d067825 */ /* 0x020fe200078e0206 */
[----:B------:R-:W-:Y:S02]  /*0160*/  CS2R R8, SRZ ;  /* 0x0000000000087805 */ /* 0x000fe4000001ff00 */
[----:B------:R-:W-:Y:S01]  /*0170*/  CS2R R12, SRZ ;  /* 0x00000000000c7805 */ /* 0x000fe2000001ff00 */
[----:B------:R-:W2:Y:S04]  /*0180*/  @!P1 LDG.E.EL.64 R10, desc[UR4][R4.64] ;  /* 0x00000004040a9981 */ /* 0x000ea8000c2e1b00 */
[----:B------:R-:W2:Y:S04]  /*0190*/  @!P1 LDG.E.64 R8, desc[UR4][R2.64] ;  /* 0x0000000402089981 */ /* 0x000ea8000c1e1b00 */
[----:B------:R-:W3:Y:S01]  /*01a0*/  @P0 LDG.E.64 R12, desc[UR4][R6.64] ;  /* 0x00000004060c0981 */ /* 0x000ee2000c1e1b00 */
[----:B--2---:R-:W-:Y:S01]  /*01b0*/  FADD R15, R10, R8 ;  /* 0x000000080a0f7221 */ /* 0x004fe20000000000 */
[----:B------:R-:W-:Y:S01]  /*01c0*/  FADD R8, R11, R9 ;  /* 0x000000090b087221 */ /* 0x000fe20000000000 */
[----:B---3--:R-:W-:-:S02]  /*01d0*/  SEL R12, R12, RZ, P0 ;  /* 0x000000ff0c0c7207 */ /* 0x008fc40000000000 */
[----:B------:R-:W-:Y:S02]  /*01e0*/  SEL R13, R13, RZ, P0 ;  /* 0x000000ff0d0d7207 */ /* 0x000fe40000000000 */
[C---:B------:R-:W-:Y:S01]  /*01f0*/  FSETP.GEU.AND P0, PT, R15.reuse, -R12, PT ;  /* 0x8000000c0f00720b */ /* 0x040fe20003f0e000 */
[----:B------:R-:W-:Y:S01]  /*0200*/  FADD R12, R15, R12 ;  /* 0x0000000c0f0c7221 */ /* 0x000fe20000000000 */
[C---:B------:R-:W-:Y:S01]  /*0210*/  FSETP.GEU.AND P2, PT, R8.reuse, -R13, PT ;  /* 0x8000000d0800720b */ /* 0x040fe20003f4e000 */
[----:B------:R-:W-:-:S03]  /*0220*/  FADD R0, R8, R13 ;  /* 0x0000000d08007221 */ /* 0x000fc60000000000 */
[----:B------:R-:W-:Y:S02]  /*0230*/  FSEL R12, R12, RZ, P0 ;  /* 0x000000ff0c0c7208 */ /* 0x000fe40000000000 */
[----:B------:R-:W-:Y:S01]  /*0240*/  FSEL R13, R0, RZ, P2 ;  /* 0x000000ff000d7208 */ /* 0x000fe20001000000 */
[----:B------:R-:W-:Y:S06]  /*0250*/  @P1 EXIT ;  /* 0x000000000000194d */ /* 0x000fec0003800000 */
[----:B------:R-:W-:Y:S01]  /*0260*/  STG.E.64 desc[UR4][R2.64], R12 ;  /* 0x0000000c02007986 */ /* 0x000fe2000c101b04 */
[----:B------:R-:W-:Y:S05]  /*0270*/  EXIT ;  /* 0x000000000000794d */ /* 0x000fea0003800000 */
.L_x_0:
[----:B------:R-:W-:-:S00]  /*0280*/  BRA `(.L_x_0) ;  /* 0xfffffffc00fc7947 */ /* 0x000fc0000383ffff */
[----:B------:R-:W-:-:S00]  /*0290*/  NOP ;  /* 0x0000000000007918 */ /* 0x000fc00000000000 */
        /* <DEDUP_REMOVED lines=14> */
.L_x_1:


//--------------------- .nv.constant0.triton_poi_fused_add_constant_pad_nd_convolution_relu_21 --------------------------
	.section	.nv.constant0.triton_poi_fused_add_constant_pad_nd_convolution_relu_21,"a",@progbits
	.sectionflags	@""
	.align	4
.nv.constant0.triton_poi_fused_add_constant_pad_nd_convolution_relu_21:
	.zero		556
